	.headerflags	@"EF_CUDA_TEXMODE_UNIFIED EF_CUDA_64BIT_ADDRESS EF_CUDA_ACCELERATORS EF_CUDA_SM90 EF_CUDA_VIRTUAL_SM(EF_CUDA_SM90)"
	.elftype	@"ET_EXEC"


//--------------------- .nv.info                  --------------------------
	.section	.nv.info,"",@"SHT_CUDA_INFO"
	.align	4


	//----- nvinfo : EIATTR_REGCOUNT
	.align		4
        /*0000*/ 	.byte	0x04, 0x2f
        /*0002*/ 	.short	(.L_3 - .L_2)
	.align		4
.L_2:
        /*0004*/ 	.word	index@(triton_poi_fused__native_batch_norm_legit_no_training_convolution_relu_0)
        /*0008*/ 	.word	0x00000020


	//----- nvinfo : EIATTR_MIN_STACK_SIZE
	.align		4
.L_3:
        /*000c*/ 	.byte	0x04, 0x12
        /*000e*/ 	.short	(.L_5 - .L_4)
	.align		4
.L_4:
        /*0010*/ 	.word	index@(triton_poi_fused__native_batch_norm_legit_no_training_convolution_relu_0)
        /*0014*/ 	.word	0x00000000


	//----- nvinfo : EIATTR_FRAME_SIZE
	.align		4
.L_5:
        /*0018*/ 	.byte	0x04, 0x11
        /*001a*/ 	.short	(.L_7 - .L_6)
	.align		4
.L_6:
        /*001c*/ 	.word	index@(triton_poi_fused__native_batch_norm_legit_no_training_convolution_relu_0)
        /*0020*/ 	.word	0x00000000


	//----- nvinfo : EIATTR_MIN_STACK_SIZE
	.align		4
.L_7:
        /*0024*/ 	.byte	0x04, 0x12
        /*0026*/ 	.short	(.L_9 - .L_8)
	.align		4
.L_8:
        /*0028*/ 	.word	index@(triton_poi_fused__native_batch_norm_legit_no_training_convolution_relu_0)
        /*002c*/ 	.word	0x00000000
.L_9:


//--------------------- .nv.info.triton_poi_fused__native_batch_norm_legit_no_training_convolution_relu_0 --------------------------
	.section	.nv.info.triton_poi_fused__native_batch_norm_legit_no_training_convolution_relu_0,"",@"SHT_CUDA_INFO"
	.sectionflags	@""
	.align	4


	//----- nvinfo : EIATTR_CUDA_API_VERSION
	.align		4
        /*0000*/ 	.byte	0x04, 0x37
        /*0002*/ 	.short	(.L_11 - .L_10)
.L_10:
        /*0004*/ 	.word	0x0000007c


	//----- nvinfo : EIATTR_KPARAM_INFO
	.align		4
.L_11:
        /*0008*/ 	.byte	0x04, 0x17
        /*000a*/ 	.short	(.L_13 - .L_12)
.L_12:
        /*000c*/ 	.word	0x00000000
        /*0010*/ 	.short	0x0007
        /*0012*/ 	.short	0x0038
        /*0014*/ 	.byte	0x00, 0xf0, 0x11, 0x00


	//----- nvinfo : EIATTR_KPARAM_INFO
	.align		4
.L_13:
        /*0018*/ 	.byte	0x04, 0x17
        /*001a*/ 	.short	(.L_15 - .L_14)
.L_14:
        /*001c*/ 	.word	0x00000000
        /*0020*/ 	.short	0x0006
        /*0022*/ 	.short	0x0030
        /*0024*/ 	.byte	0x00, 0xf4, 0x21, 0x00


	//----- nvinfo : EIATTR_KPARAM_INFO
	.align		4
.L_15:
        /*0028*/ 	.byte	0x04, 0x17
        /*002a*/ 	.short	(.L_17 - .L_16)
.L_16:
        /*002c*/ 	.word	0x00000000
        /*0030*/ 	.short	0x0005
        /*0032*/ 	.short	0x0028
        /*0034*/ 	.byte	0x00, 0xf4, 0x21, 0x00


	//----- nvinfo : EIATTR_KPARAM_INFO
	.align		4
.L_17:
        /*0038*/ 	.byte	0x04, 0x17
        /*003a*/ 	.short	(.L_19 - .L_18)
.L_18:
        /*003c*/ 	.word	0x00000000
        /*0040*/ 	.short	0x0004
        /*0042*/ 	.short	0x0020
        /*0044*/ 	.byte	0x00, 0xf4, 0x21, 0x00


	//----- nvinfo : EIATTR_KPARAM_INFO
	.align		4
.L_19:
        /*0048*/ 	.byte	0x04, 0x17
        /*004a*/ 	.short	(.L_21 - .L_20)
.L_20:
        /*004c*/ 	.word	0x00000000
        /*0050*/ 	.short	0x0003
        /*0052*/ 	.short	0x0018
        /*0054*/ 	.byte	0x00, 0xf4, 0x21, 0x00


	//----- nvinfo : EIATTR_KPARAM_INFO
	.align		4
.L_21:
        /*0058*/ 	.byte	0x04, 0x17
        /*005a*/ 	.short	(.L_23 - .L_22)
.L_22:
        /*005c*/ 	.word	0x00000000
        /*0060*/ 	.short	0x0002
        /*0062*/ 	.short	0x0010
        /*0064*/ 	.byte	0x00, 0xf4, 0x21, 0x00


	//----- nvinfo : EIATTR_KPARAM_INFO
	.align		4
.L_23:
        /*0068*/ 	.byte	0x04, 0x17
        /*006a*/ 	.short	(.L_25 - .L_24)
.L_24:
        /*006c*/ 	.word	0x00000000
        /*0070*/ 	.short	0x0001
        /*0072*/ 	.short	0x0008
        /*0074*/ 	.byte	0x00, 0xf4, 0x21, 0x00


	//----- nvinfo : EIATTR_KPARAM_INFO
	.align		4
.L_25:
        /*0078*/ 	.byte	0x04, 0x17
        /*007a*/ 	.short	(.L_27 - .L_26)
.L_26:
        /*007c*/ 	.word	0x00000000
        /*0080*/ 	.short	0x0000
        /*0082*/ 	.short	0x0000
        /*0084*/ 	.byte	0x00, 0xf4, 0x21, 0x00


	//----- nvinfo : EIATTR_SPARSE_MMA_MASK
	.align		4
.L_27:
        /*0088*/ 	.byte	0x03, 0x50
        /*008a*/ 	.short	0x0000


	//----- nvinfo : EIATTR_MAXREG_COUNT
	.align		4
        /*008c*/ 	.byte	0x03, 0x1b
        /*008e*/ 	.short	0x00ff


	//----- nvinfo : EIATTR_EXIT_INSTR_OFFSETS
	.align		4
        /*0090*/ 	.byte	0x04, 0x1c
        /*0092*/ 	.short	(.L_29 - .L_28)


	//   ....[0]....
.L_28:
        /*0094*/ 	.word	0x00000850


	//----- nvinfo : EIATTR_REQNTID
	.align		4
.L_29:
        /*0098*/ 	.byte	0x04, 0x10
        /*009a*/ 	.short	(.L_31 - .L_30)
.L_30:
        /*009c*/ 	.word	0x00000080
        /*00a0*/ 	.word	0x00000001
        /*00a4*/ 	.word	0x00000001


	//----- nvinfo : EIATTR_CBANK_PARAM_SIZE
	.align		4
.L_31:
        /*00a8*/ 	.byte	0x03, 0x19
        /*00aa*/ 	.short	0x003c


	//----- nvinfo : EIATTR_PARAM_CBANK
	.align		4
        /*00ac*/ 	.byte	0x04, 0x0a
        /*00ae*/ 	.short	(.L_33 - .L_32)
	.align		4
.L_32:
        /*00b0*/ 	.word	index@(.nv.constant0.triton_poi_fused__native_batch_norm_legit_no_training_convolution_relu_0)
        /*00b4*/ 	.short	0x0210
        /*00b6*/ 	.short	0x003c


	//----- nvinfo : EIATTR_SW_WAR
	.align		4
.L_33:
        /*00b8*/ 	.byte	0x04, 0x36
        /*00ba*/ 	.short	(.L_35 - .L_34)
.L_34:
        /*00bc*/ 	.word	0x00000008
.L_35:


//--------------------- .nv.callgraph             --------------------------
	.section	.nv.callgraph,"",@"SHT_CUDA_CALLGRAPH"
	.align	4
	.sectionentsize	8
	.align		4
        /*0000*/ 	.word	0x00000000
	.align		4
        /*0004*/ 	.word	0xffffffff
	.align		4
        /*0008*/ 	.word	0x00000000
	.align		4
        /*000c*/ 	.word	0xfffffffe
	.align		4
        /*0010*/ 	.word	0x00000000
	.align		4
        /*0014*/ 	.word	0xfffffffd
	.align		4
        /*0018*/ 	.word	0x00000000
	.align		4
        /*001c*/ 	.word	0xfffffffc


//--------------------- .nv.constant4             --------------------------
	.section	.nv.constant4,"a",@progbits
	.align	8
	.align		8
.nv.constant4:
        /*0000*/ 	.dword	_$_str
	.align		8
        /*0008*/ 	.dword	_$_str_$_2


//--------------------- .text.triton_poi_fused__native_batch_norm_legit_no_training_convolution_relu_0 --------------------------
	.section	.text.triton_poi_fused__native_batch_norm_legit_no_training_convolution_relu_0,"ax",@progbits
	.align	128
        .global         triton_poi_fused__native_batch_norm_legit_no_training_convolution_relu_0
        .type           triton_poi_fused__native_batch_norm_legit_no_training_convolution_relu_0,@function
        .size           triton_poi_fused__native_batch_norm_legit_no_training_convolution_relu_0,(.L_x_1 - triton_poi_fused__native_batch_norm_legit_no_training_convolution_relu_0)
        .other          triton_poi_fused__native_batch_norm_legit_no_training_convolution_relu_0,@"STO_CUDA_ENTRY STV_DEFAULT"
triton_poi_fused__native_batch_norm_legit_no_training_convolution_relu_0:
.text.triton_poi_fused__native_batch_norm_legit_no_training_convolution_relu_0:
[----:B------:R-:W-:Y:S01]  /*0000*/  LDC R1, c[0x0][0x28] ;  /* 0x00000a00ff017b82 */ /* 0x000fe20000000800 */
[----:B------:R-:W1:Y:S01]  /*0010*/  S2R R0, SR_TID.X ;  /* 0x0000000000007919 */ /* 0x000e620000002100 */
[----:B------:R-:W-:-:S06]  /*0020*/  ULDC.64 UR4, c[0x0][0x208] ;  /* 0x0000820000047ab9 */ /* 0x000fcc0000000a00 */
[----:B------:R-:W2:Y:S01]  /*0030*/  LDC.64 R28, c[0x0][0x218] ;  /* 0x00008600ff1c7b82 */ /* 0x000ea20000000a00 */
[----:B------:R-:W3:Y:S07]  /*0040*/  S2R R5, SR_CTAID.X ;  /* 0x0000000000057919 */ /* 0x000eee0000002500 */
[----:B------:R-:W4:Y:S08]  /*0050*/  LDC.64 R26, c[0x0][0x220] ;  /* 0x00008800ff1a7b82 */ /* 0x000f300000000a00 */
[----:B------:R-:W5:Y:S01]  /*0060*/  LDC.64 R22, c[0x0][0x230] ;  /* 0x00008c00ff167b82 */ /* 0x000f620000000a00 */
[----:B-1----:R-:W-:-:S02]  /*0070*/  SHF.L.U32 R0, R0, 0x2, RZ ;  /* 0x0000000200007819 */ /* 0x002fc400000006ff */
[----:B---3--:R-:W-:Y:S02]  /*0080*/  SHF.R.S32.HI R3, RZ, 0x15, R5 ;  /* 0x00000015ff037819 */ /* 0x008fe40000011405 */
[----:B------:R-:W-:Y:S02]  /*0090*/  LOP3.LUT R0, R0, 0x1fc, RZ, 0xc0, !PT ;  /* 0x000001fc00007812 */ /* 0x000fe400078ec0ff */
[----:B------:R-:W-:Y:S02]  /*00a0*/  SGXT R3, R3, 0x1 ;  /* 0x000000010303781a */ /* 0x000fe40000000200 */
[----:B------:R-:W-:-:S04]  /*00b0*/  LEA R0, R5, R0, 0xa ;  /* 0x0000000005007211 */ /* 0x000fc800078e50ff */
[----:B------:R-:W-:-:S04]  /*00c0*/  LEA.HI R3, R3, R0, RZ, 0x12 ;  /* 0x0000000003037211 */ /* 0x000fc800078f90ff */
[----:B------:R-:W-:Y:S02]  /*00d0*/  SHF.R.S32.HI R2, RZ, 0x12, R3 ;  /* 0x00000012ff027819 */ /* 0x000fe40000011403 */
[----:B------:R-:W-:Y:S02]  /*00e0*/  IADD3 R3, R3, 0x200, RZ ;  /* 0x0000020003037810 */ /* 0x000fe40007ffe0ff */
[----:B------:R-:W-:Y:S02]  /*00f0*/  SHF.R.S32.HI R4, RZ, 0xf, R2 ;  /* 0x0000000fff047819 */ /* 0x000fe40000011402 */
[----:B------:R-:W-:Y:S02]  /*0100*/  SHF.R.S32.HI R3, RZ, 0x12, R3 ;  /* 0x00000012ff037819 */ /* 0x000fe40000011403 */
[----:B------:R-:W-:Y:S02]  /*0110*/  LOP3.LUT R7, R4, 0xffff, RZ, 0xc0, !PT ;  /* 0x0000ffff04077812 */ /* 0x000fe400078ec0ff */
[----:B------:R-:W-:-:S02]  /*0120*/  SHF.R.S32.HI R5, RZ, 0xf, R3 ;  /* 0x0000000fff057819 */ /* 0x000fc40000011403 */
[----:B------:R-:W-:Y:S02]  /*0130*/  LEA.HI R4, R7, R2, RZ, 0x16 ;  /* 0x0000000207047211 */ /* 0x000fe400078fb0ff */
[----:B------:R-:W-:Y:S02]  /*0140*/  LOP3.LUT R8, R5, 0xffff, RZ, 0xc0, !PT ;  /* 0x0000ffff05087812 */ /* 0x000fe400078ec0ff */
[----:B------:R-:W-:Y:S02]  /*0150*/  LOP3.LUT R6, R4, 0xffc0, RZ, 0xc0, !PT ;  /* 0x0000ffc004067812 */ /* 0x000fe400078ec0ff */
[----:B------:R-:W1:Y:S01]  /*0160*/  LDC.64 R4, c[0x0][0x228] ;  /* 0x00008a00ff047b82 */ /* 0x000e620000000a00 */
[----:B------:R-:W-:Y:S02]  /*0170*/  LEA.HI R7, R8, R3, RZ, 0x16 ;  /* 0x0000000308077211 */ /* 0x000fe400078fb0ff */
[----:B------:R-:W-:Y:S02]  /*0180*/  IADD3 R6, RZ, -R6, RZ ;  /* 0x80000006ff067210 */ /* 0x000fe40007ffe0ff */
[----:B------:R-:W-:-:S02]  /*0190*/  LOP3.LUT R7, R7, 0xffc0, RZ, 0xc0, !PT ;  /* 0x0000ffc007077812 */ /* 0x000fc400078ec0ff */
[----:B------:R-:W-:Y:S02]  /*01a0*/  PRMT R9, R6, 0x7710, RZ ;  /* 0x0000771006097816 */ /* 0x000fe400000000ff */
[----:B------:R-:W-:Y:S02]  /*01b0*/  IADD3 R6, RZ, -R7, RZ ;  /* 0x80000007ff067210 */ /* 0x000fe40007ffe0ff */
[----:B------:R-:W-:Y:S02]  /*01c0*/  IADD3 R2, R2, R9, RZ ;  /* 0x0000000902027210 */ /* 0x000fe40007ffe0ff */
[----:B------:R-:W-:Y:S02]  /*01d0*/  PRMT R6, R6, 0x7710, RZ ;  /* 0x0000771006067816 */ /* 0x000fe400000000ff */
[----:B------:R-:W-:Y:S02]  /*01e0*/  PRMT R9, R2, 0x9910, RZ ;  /* 0x0000991002097816 */ /* 0x000fe400000000ff */
[----:B------:R-:W-:-:S02]  /*01f0*/  IADD3 R3, R3, R6, RZ ;  /* 0x0000000603037210 */ /* 0x000fc40007ffe0ff */
[----:B------:R-:W3:Y:S02]  /*0200*/  LDC.64 R6, c[0x0][0x210] ;  /* 0x00008400ff067b82 */ /* 0x000ee40000000a00 */
[----:B------:R-:W-:Y:S01]  /*0210*/  PRMT R3, R3, 0x9910, RZ ;  /* 0x0000991003037816 */ /* 0x000fe200000000ff */
[----:B-1----:R-:W-:-:S04]  /*0220*/  IMAD.WIDE R12, R9, 0x4, R4 ;  /* 0x00000004090c7825 */ /* 0x002fc800078e0204 */
[----:B------:R-:W-:Y:S01]  /*0230*/  IMAD.WIDE R24, R3, 0x4, R4 ;  /* 0x0000000403187825 */ /* 0x000fe200078e0204 */
[----:B------:R-:W5:Y:S01]  /*0240*/  LDG.E.EL R21, desc[UR4][R12.64] ;  /* 0x000000040c157981 */ /* 0x000f62000c2e1900 */
[----:B------:R-:W1:Y:S04]  /*0250*/  LDC.64 R4, c[0x0][0x238] ;  /* 0x00008e00ff047b82 */ /* 0x000e680000000a00 */
[----:B------:R-:W5:Y:S01]  /*0260*/  LDG.E.EL R24, desc[UR4][R24.64] ;  /* 0x0000000418187981 */ /* 0x000f62000c2e1900 */
[----:B--2---:R-:W-:-:S05]  /*0270*/  IMAD.WIDE R10, R9, 0x4, R28 ;  /* 0x00000004090a7825 */ /* 0x004fca00078e021c */
[----:B------:R4:W2:Y:S01]  /*0280*/  LDG.E.EL R19, desc[UR4][R10.64] ;  /* 0x000000040a137981 */ /* 0x0008a2000c2e1900 */
[----:B---3--:R-:W-:-:S05]  /*0290*/  IMAD.WIDE R6, R0, 0x4, R6 ;  /* 0x0000000400067825 */ /* 0x008fca00078e0206 */
[----:B------:R-:W2:Y:S01]  /*02a0*/  LDG.E.128 R12, desc[UR4][R6.64] ;  /* 0x00000004060c7981 */ /* 0x000ea2000c1e1d00 */
[----:B----4-:R-:W-:-:S05]  /*02b0*/  IMAD.WIDE R10, R9, 0x4, R26 ;  /* 0x00000004090a7825 */ /* 0x010fca00078e021a */
[----:B------:R-:W3:Y:S01]  /*02c0*/  LDG.E.EL R18, desc[UR4][R10.64] ;  /* 0x000000040a127981 */ /* 0x000ee2000c2e1900 */
[----:B-----5:R-:W-:-:S04]  /*02d0*/  IMAD.WIDE R16, R9, 0x4, R22 ;  /* 0x0000000409107825 */ /* 0x020fc800078e0216 */
[----:B01----:R-:W-:Y:S02]  /*02e0*/  IMAD.WIDE R8, R9, 0x4, R4 ;  /* 0x0000000409087825 */ /* 0x003fe400078e0204 */
[----:B------:R-:W4:Y:S02]  /*02f0*/  LDG.E.EL R17, desc[UR4][R16.64] ;  /* 0x0000000410117981 */ /* 0x000f24000c2e1900 */
[C---:B------:R-:W-:Y:S02]  /*0300*/  IMAD.WIDE R28, R3.reuse, 0x4, R28 ;  /* 0x00000004031c7825 */ /* 0x040fe400078e021c */
[----:B------:R-:W4:Y:S02]  /*0310*/  LDG.E.EL R20, desc[UR4][R8.64] ;  /* 0x0000000408147981 */ /* 0x000f24000c2e1900 */
[C---:B------:R-:W-:Y:S02]  /*0320*/  IMAD.WIDE R26, R3.reuse, 0x4, R26 ;  /* 0x00000004031a7825 */ /* 0x040fe400078e021a */
[----:B------:R0:W5:Y:S04]  /*0330*/  LDG.E.EL R16, desc[UR4][R28.64] ;  /* 0x000000041c107981 */ /* 0x000168000c2e1900 */
[----:B------:R-:W5:Y:S01]  /*0340*/  LDG.E.128 R8, desc[UR4][R6.64+0x800] ;  /* 0x0008000406087981 */ /* 0x000f62000c1e1d00 */
[----:B------:R-:W-:-:S03]  /*0350*/  IMAD.WIDE R4, R3, 0x4, R4 ;  /* 0x0000000403047825 */ /* 0x000fc600078e0204 */
[----:B------:R-:W4:Y:S01]  /*0360*/  LDG.E.EL R2, desc[UR4][R26.64] ;  /* 0x000000041a027981 */ /* 0x000f22000c2e1900 */
[----:B------:R-:W-:-:S03]  /*0370*/  IMAD.WIDE R22, R3, 0x4, R22 ;  /* 0x0000000403167825 */ /* 0x000fc600078e0216 */
[----:B------:R-:W4:Y:S04]  /*0380*/  LDG.E.EL R4, desc[UR4][R4.64] ;  /* 0x0000000404047981 */ /* 0x000f28000c2e1900 */
[----:B------:R1:W4:Y:S01]  /*0390*/  LDG.E.EL R3, desc[UR4][R22.64] ;  /* 0x0000000416037981 */ /* 0x000322000c2e1900 */
[----:B------:R-:W-:Y:S01]  /*03a0*/  FADD R21, R21, 9.9999997473787516356e-06 ;  /* 0x3727c5ac15157421 */ /* 0x000fe20000000000 */
[----:B------:R-:W-:-:S03]  /*03b0*/  FADD R24, R24, 9.9999997473787516356e-06 ;  /* 0x3727c5ac18187421 */ /* 0x000fc60000000000 */
[----:B------:R-:W1:Y:S08]  /*03c0*/  MUFU.SQRT R25, R21 ;  /* 0x0000001500197308 */ /* 0x000e700000002000 */
[----:B0-----:R-:W0:Y:S01]  /*03d0*/  MUFU.SQRT R28, R24 ;  /* 0x00000018001c7308 */ /* 0x001e220000002000 */
[C---:B-1----:R-:W-:Y:S02]  /*03e0*/  FSETP.GT.AND P0, PT, R25.reuse, 8.50705917302346158658e+37, PT ;  /* 0x7e8000001900780b */ /* 0x042fe40003f04000 */
[----:B------:R-:W-:-:S02]  /*03f0*/  FSETP.GEU.AND P2, PT, R25, 1.175494350822287508e-38, PT ;  /* 0x008000001900780b */ /* 0x000fc40003f4e000 */
[C---:B0-----:R-:W-:Y:S02]  /*0400*/  FSETP.GT.AND P1, PT, R28.reuse, 8.50705917302346158658e+37, PT ;  /* 0x7e8000001c00780b */ /* 0x041fe40003f24000 */
[----:B------:R-:W-:-:S07]  /*0410*/  FSETP.GEU.AND P3, PT, R28, 1.175494350822287508e-38, PT ;  /* 0x008000001c00780b */ /* 0x000fce0003f6e000 */
[----:B------:R-:W-:Y:S01]  /*0420*/  @P0 FMUL R25, R25, 0.25 ;  /* 0x3e80000019190820 */ /* 0x000fe20000400000 */
[----:B------:R-:W-:-:S03]  /*0430*/  HFMA2.MMA R24, -RZ, RZ, 1.625, 0 ;  /* 0x3e800000ff187435 */ /* 0x000fc600000001ff */
[----:B------:R-:W-:Y:S01]  /*0440*/  @!P2 FMUL R25, R25, 16777216 ;  /* 0x4b8000001919a820 */ /* 0x000fe20000400000 */
[----:B------:R-:W-:-:S04]  /*0450*/  @P1 FMUL R28, R28, 0.25 ;  /* 0x3e8000001c1c1820 */ /* 0x000fc80000400000 */
[----:B------:R-:W-:Y:S01]  /*0460*/  @!P3 FMUL R28, R28, 16777216 ;  /* 0x4b8000001c1cb820 */ /* 0x000fe20000400000 */
[----:B------:R-:W0:Y:S01]  /*0470*/  MUFU.RCP R25, R25 ;  /* 0x0000001900197308 */ /* 0x000e220000001000 */
[----:B------:R-:W-:-:S07]  /*0480*/  FSEL R22, R24, 1, P0 ;  /* 0x3f80000018167808 */ /* 0x000fce0000000000 */
[----:B------:R1:W5:Y:S01]  /*0490*/  MUFU.RCP R5, R28 ;  /* 0x0000001c00057308 */ /* 0x0003620000001000 */
[----:B------:R-:W-:Y:S01]  /*04a0*/  FSEL R24, R24, 1, P1 ;  /* 0x3f80000018187808 */ /* 0x000fe20000800000 */
[----:B------:R-:W-:Y:S01]  /*04b0*/  @!P2 FMUL R22, R22, 16777216 ;  /* 0x4b8000001616a820 */ /* 0x000fe20000400000 */
[--C-:B--2---:R-:W-:Y:S01]  /*04c0*/  FADD R13, R13, R19.reuse ;  /* 0x000000130d0d7221 */ /* 0x104fe20000000000 */
[--C-:B------:R-:W-:Y:S01]  /*04d0*/  FADD R12, R12, R19.reuse ;  /* 0x000000130c0c7221 */ /* 0x100fe20000000000 */
[--C-:B------:R-:W-:Y:S01]  /*04e0*/  FADD R14, R14, R19.reuse ;  /* 0x000000130e0e7221 */ /* 0x100fe20000000000 */
[----:B------:R-:W-:Y:S01]  /*04f0*/  @!P3 FMUL R24, R24, 16777216 ;  /* 0x4b8000001818b820 */ /* 0x000fe20000400000 */
[----:B------:R-:W-:Y:S01]  /*0500*/  FADD R15, R15, R19 ;  /* 0x000000130f0f7221 */ /* 0x000fe20000000000 */
[----:B0-----:R-:W-:Y:S01]  /*0510*/  FMUL R21, R25, R22 ;  /* 0x0000001619157220 */ /* 0x001fe20000400000 */
[C---:B---3--:R-:W-:Y:S01]  /*0520*/  FADD R22, -R18.reuse, R12 ;  /* 0x0000000c12167221 */ /* 0x048fe20000000100 */
[C---:B------:R-:W-:Y:S01]  /*0530*/  FADD R26, -R18.reuse, R14 ;  /* 0x0000000e121a7221 */ /* 0x040fe20000000100 */
[C---:B-1----:R-:W-:Y:S01]  /*0540*/  FADD R28, -R18.reuse, R15 ;  /* 0x0000000f121c7221 */ /* 0x042fe20000000100 */
[----:B-----5:R-:W-:Y:S01]  /*0550*/  FMUL R5, R5, R24 ;  /* 0x0000001805057220 */ /* 0x020fe20000400000 */
[----:B------:R-:W-:-:S02]  /*0560*/  FADD R24, -R18, R13 ;  /* 0x0000000d12187221 */ /* 0x000fc40000000100 */
[----:B------:R-:W0:Y:S01]  /*0570*/  LDC.64 R18, c[0x0][0x240] ;  /* 0x00009000ff127b82 */ /* 0x000e220000000a00 */
[C---:B------:R-:W-:Y:S01]  /*0580*/  FMUL R27, R21.reuse, R22 ;  /* 0x00000016151b7220 */ /* 0x040fe20000400000 */
[C---:B------:R-:W-:Y:S01]  /*0590*/  FMUL R24, R21.reuse, R24 ;  /* 0x0000001815187220 */ /* 0x040fe20000400000 */
[C---:B------:R-:W-:Y:S01]  /*05a0*/  FMUL R23, R21.reuse, R26 ;  /* 0x0000001a15177220 */ /* 0x040fe20000400000 */
[----:B------:R-:W-:Y:S01]  /*05b0*/  FMUL R25, R21, R28 ;  /* 0x0000001c15197220 */ /* 0x000fe20000400000 */
[--C-:B------:R-:W-:Y:S01]  /*05c0*/  FADD R9, R9, R16.reuse ;  /* 0x0000001009097221 */ /* 0x100fe20000000000 */
[--C-:B------:R-:W-:Y:S01]  /*05d0*/  FADD R8, R8, R16.reuse ;  /* 0x0000001008087221 */ /* 0x100fe20000000000 */
[--C-:B------:R-:W-:Y:S01]  /*05e0*/  FADD R10, R10, R16.reuse ;  /* 0x000000100a0a7221 */ /* 0x100fe20000000000 */
[----:B------:R-:W-:Y:S01]  /*05f0*/  FADD R11, R11, R16 ;  /* 0x000000100b0b7221 */ /* 0x000fe20000000000 */
[C-C-:B----4-:R-:W-:Y:S01]  /*0600*/  FFMA R22, R17.reuse, R24, R20.reuse ;  /* 0x0000001811167223 */ /* 0x150fe20000000014 */
[C-C-:B------:R-:W-:Y:S01]  /*0610*/  FFMA R21, R17.reuse, R27, R20.reuse ;  /* 0x0000001b11157223 */ /* 0x140fe20000000014 */
[C-C-:B------:R-:W-:Y:S01]  /*0620*/  FFMA R23, R17.reuse, R23, R20.reuse ;  /* 0x0000001711177223 */ /* 0x140fe20000000014 */
[----:B------:R-:W-:Y:S01]  /*0630*/  FFMA R17, R17, R25, R20 ;  /* 0x0000001911117223 */ /* 0x000fe20000000014 */
[C---:B------:R-:W-:Y:S01]  /*0640*/  FADD R20, -R2.reuse, R9 ;  /* 0x0000000902147221 */ /* 0x040fe20000000100 */
[C---:B------:R-:W-:Y:S01]  /*0650*/  FADD R16, -R2.reuse, R8 ;  /* 0x0000000802107221 */ /* 0x040fe20000000100 */
[C---:B------:R-:W-:Y:S01]  /*0660*/  FADD R24, -R2.reuse, R10 ;  /* 0x0000000a02187221 */ /* 0x040fe20000000100 */
[----:B------:R-:W-:Y:S01]  /*0670*/  FADD R2, -R2, R11 ;  /* 0x0000000b02027221 */ /* 0x000fe20000000100 */
[C---:B------:R-:W-:Y:S01]  /*0680*/  FMUL R20, R5.reuse, R20 ;  /* 0x0000001405147220 */ /* 0x040fe20000400000 */
[C---:B------:R-:W-:Y:S01]  /*0690*/  FMUL R29, R5.reuse, R16 ;  /* 0x00000010051d7220 */ /* 0x040fe20000400000 */
[C---:B------:R-:W-:Y:S01]  /*06a0*/  FMUL R27, R5.reuse, R24 ;  /* 0x00000018051b7220 */ /* 0x040fe20000400000 */
[----:B------:R-:W-:Y:S01]  /*06b0*/  FMUL R25, R5, R2 ;  /* 0x0000000205197220 */ /* 0x000fe20000400000 */
[C-C-:B------:R-:W-:Y:S01]  /*06c0*/  FFMA R5, R3.reuse, R20, R4.reuse ;  /* 0x0000001403057223 */ /* 0x140fe20000000004 */
[C-C-:B------:R-:W-:Y:S01]  /*06d0*/  FFMA R20, R3.reuse, R29, R4.reuse ;  /* 0x0000001d03147223 */ /* 0x140fe20000000004 */
[C-C-:B------:R-:W-:Y:S01]  /*06e0*/  FFMA R24, R3.reuse, R27, R4.reuse ;  /* 0x0000001b03187223 */ /* 0x140fe20000000004 */
[----:B------:R-:W-:Y:S01]  /*06f0*/  FFMA R25, R3, R25, R4 ;  /* 0x0000001903197223 */ /* 0x000fe20000000004 */
[----:B------:R-:W-:Y:S01]  /*0700*/  FSETP.GEU.AND P6, PT, R17, RZ, PT ;  /* 0x000000ff1100720b */ /* 0x000fe20003fce000 */
[----:B0-----:R-:W-:Y:S01]  /*0710*/  IMAD.WIDE R2, R0, 0x4, R18 ;  /* 0x0000000400027825 */ /* 0x001fe200078e0212 */
[----:B------:R-:W-:-:S02]  /*0720*/  FSETP.GEU.AND P0, PT, R23, RZ, PT ;  /* 0x000000ff1700720b */ /* 0x000fc40003f0e000 */
[----:B------:R-:W-:Y:S02]  /*0730*/  FSETP.GEU.AND P1, PT, R22, RZ, PT ;  /* 0x000000ff1600720b */ /* 0x000fe40003f2e000 */
[----:B------:R-:W-:Y:S02]  /*0740*/  FSETP.GEU.AND P2, PT, R21, RZ, PT ;  /* 0x000000ff1500720b */ /* 0x000fe40003f4e000 */
[----:B------:R-:W-:Y:S02]  /*0750*/  SEL R19, R17, RZ, P6 ;  /* 0x000000ff11137207 */ /* 0x000fe40003000000 */
[----:B------:R-:W-:Y:S02]  /*0760*/  FSETP.GEU.AND P3, PT, R25, RZ, PT ;  /* 0x000000ff1900720b */ /* 0x000fe40003f6e000 */
[----:B------:R-:W-:Y:S02]  /*0770*/  FSETP.GEU.AND P4, PT, R24, RZ, PT ;  /* 0x000000ff1800720b */ /* 0x000fe40003f8e000 */
[----:B------:R-:W-:-:S02]  /*0780*/  FSETP.GEU.AND P5, PT, R5, RZ, PT ;  /* 0x000000ff0500720b */ /* 0x000fc40003fae000 */
[----:B------:R-:W-:Y:S02]  /*0790*/  FSETP.GEU.AND P6, PT, R20, RZ, PT ;  /* 0x000000ff1400720b */ /* 0x000fe40003fce000 */
[----:B------:R-:W-:Y:S02]  /*07a0*/  SEL R18, R23, RZ, P0 ;  /* 0x000000ff17127207 */ /* 0x000fe40000000000 */
[----:B------:R-:W-:Y:S02]  /*07b0*/  SEL R17, R22, RZ, P1 ;  /* 0x000000ff16117207 */ /* 0x000fe40000800000 */
[----:B------:R-:W-:Y:S02]  /*07c0*/  SEL R16, R21, RZ, P2 ;  /* 0x000000ff15107207 */ /* 0x000fe40001000000 */
[----:B------:R-:W-:Y:S02]  /*07d0*/  SEL R23, R25, RZ, P3 ;  /* 0x000000ff19177207 */ /* 0x000fe40001800000 */
[----:B------:R-:W-:-:S02]  /*07e0*/  SEL R22, R24, RZ, P4 ;  /* 0x000000ff18167207 */ /* 0x000fc40002000000 */
[----:B------:R-:W-:Y:S02]  /*07f0*/  SEL R21, R5, RZ, P5 ;  /* 0x000000ff05157207 */ /* 0x000fe40002800000 */
[----:B------:R-:W-:Y:S01]  /*0800*/  SEL R20, R20, RZ, P6 ;  /* 0x000000ff14147207 */ /* 0x000fe20003000000 */
[----:B------:R-:W-:Y:S04]  /*0810*/  STG.E.128 desc[UR4][R6.64], R12 ;  /* 0x0000000c06007986 */ /* 0x000fe8000c101d04 */
[----:B------:R-:W-:Y:S04]  /*0820*/  STG.E.128 desc[UR4][R6.64+0x800], R8 ;  /* 0x0008000806007986 */ /* 0x000fe8000c101d04 */
[----:B------:R-:W-:Y:S04]  /*0830*/  STG.E.128 desc[UR4][R2.64], R16 ;  /* 0x0000001002007986 */ /* 0x000fe8000c101d04 */
[----:B------:R-:W-:Y:S01]  /*0840*/  STG.E.128 desc[UR4][R2.64+0x800], R20 ;  /* 0x0008001402007986 */ /* 0x000fe2000c101d04 */
[----:B------:R-:W-:Y:S05]  /*0850*/  EXIT ;  /* 0x000000000000794d */ /* 0x000fea0003800000 */
.L_x_0:
[----:B------:R-:W-:-:S00]  /*0860*/  BRA `(.L_x_0) ;  /* 0xfffffffc00fc7947 */ /* 0x000fc0000383ffff */
[----:B------:R-:W-:-:S00]  /*0870*/  NOP ;  /* 0x0000000000007918 */ /* 0x000fc00000000000 */
        /* <DEDUP_REMOVED lines=8> */
.L_x_1:


//--------------------- .nv.global.init           --------------------------
	.section	.nv.global.init,"aw",@progbits
.nv.global.init:
	.type		_$_str,@object
	.size		_$_str,(_$_str_$_2 - _$_str)
_$_str:
        /*0000*/ 	.byte	0x5f, 0x5f, 0x43, 0x55, 0x44, 0x41, 0x5f, 0x46, 0x54, 0x5a, 0x00
	.type		_$_str_$_2,@object
	.size		_$_str_$_2,(.L_1 - _$_str_$_2)
_$_str_$_2:
        /*000b*/ 	.byte	0x5f, 0x5f, 0x43, 0x55, 0x44, 0x41, 0x5f, 0x50, 0x52, 0x45, 0x43, 0x5f, 0x53, 0x51, 0x52, 0x54
        /*001b*/ 	.byte	0x00
.L_1:


//--------------------- .nv.constant0.triton_poi_fused__native_batch_norm_legit_no_training_convolution_relu_0 --------------------------
	.section	.nv.constant0.triton_poi_fused__native_batch_norm_legit_no_training_convolution_relu_0,"a",@progbits
	.sectionflags	@""
	.align	4
.nv.constant0.triton_poi_fused__native_batch_norm_legit_no_training_convolution_relu_0:
	.zero		588
